//
// Generated by NVIDIA NVVM Compiler
//
// Compiler Build ID: CL-36424714
// Cuda compilation tools, release 13.0, V13.0.88
// Based on NVVM 20.0.0
//

.version 9.0
.target sm_100
.address_size 64

	// .globl	_Z10add_matrixPfS_S_ii

.visible .entry _Z10add_matrixPfS_S_ii(
	.param .u64 .ptr .align 1 _Z10add_matrixPfS_S_ii_param_0,
	.param .u64 .ptr .align 1 _Z10add_matrixPfS_S_ii_param_1,
	.param .u64 .ptr .align 1 _Z10add_matrixPfS_S_ii_param_2,
	.param .u32 _Z10add_matrixPfS_S_ii_param_3,
	.param .u32 _Z10add_matrixPfS_S_ii_param_4
)
{
	.reg .pred 	%p<4>;
	.reg .b32 	%r<14>;
	.reg .b32 	%f<4>;
	.reg .b64 	%rd<11>;

	ld.param.u64 	%rd1, [_Z10add_matrixPfS_S_ii_param_0];
	ld.param.u64 	%rd2, [_Z10add_matrixPfS_S_ii_param_1];
	ld.param.u64 	%rd3, [_Z10add_matrixPfS_S_ii_param_2];
	ld.param.u32 	%r2, [_Z10add_matrixPfS_S_ii_param_3];
	ld.param.u32 	%r3, [_Z10add_matrixPfS_S_ii_param_4];
	mov.u32 	%r5, %tid.x;
	mov.u32 	%r6, %ntid.x;
	mov.u32 	%r7, %ctaid.x;
	mad.lo.s32 	%r8, %r6, %r7, %r5;
	mov.u32 	%r9, %tid.y;
	mov.u32 	%r10, %ntid.y;
	mov.u32 	%r11, %ctaid.y;
	mad.lo.s32 	%r12, %r10, %r11, %r9;
	mad.lo.s32 	%r1, %r2, %r12, %r8;
	setp.ge.s32 	%p1, %r8, %r2;
	setp.ge.s32 	%p2, %r12, %r3;
	or.pred  	%p3, %p1, %p2;
	@%p3 bra 	$L__BB0_2;
	cvta.to.global.u64 	%rd4, %rd1;
	cvta.to.global.u64 	%rd5, %rd2;
	cvta.to.global.u64 	%rd6, %rd3;
	mul.wide.s32 	%rd7, %r1, 4;
	add.s64 	%rd8, %rd4, %rd7;
	ld.global.f32 	%f1, [%rd8];
	add.s64 	%rd9, %rd5, %rd7;
	ld.global.f32 	%f2, [%rd9];
	add.f32 	%f3, %f1, %f2;
	add.s64 	%rd10, %rd6, %rd7;
	st.global.f32 	[%rd10], %f3;
$L__BB0_2:
	ret;

}


// ===== COMPILED SASS (sm_100) =====

	.target	sm_100

	.elftype	@"ET_EXEC"


//--------------------- .note.nv.tkinfo           --------------------------
	.section	.note.nv.tkinfo,"",@"SHT_NOTE"
	.sectionflags	@"SHF_NOTE_NV_TKINFO"
	.tkinfo
        /*0018*/ 	.word	0x00000002
        /*0030*/ 	.string	""
        /*0030*/ 	.string	"ptxas"
        /*0030*/ 	.string	"Cuda compilation tools, release 13.0, V13.0.88"
        /*0030*/ 	.string	"Build cuda_13.0.r13.0/compiler.36424714_0"
        /*0030*/ 	.string	"-arch sm_100 -m 64 "



//--------------------- .note.nv.cuinfo           --------------------------
	.section	.note.nv.cuinfo,"",@"SHT_NOTE"
	.sectionflags	@"SHF_NOTE_NV_CUINFO"
        /*0018*/ 	.short	0x0002
        /*001a*/ 	.short	0x0064
        /*001c*/ 	.short	0x0082
	.zero		2


//--------------------- .nv.info                  --------------------------
	.section	.nv.info,"",@"SHT_CUDA_INFO"
	.align	4


	//----- nvinfo : EIATTR_REGCOUNT
	.align		4
        /*0000*/ 	.byte	0x04, 0x2f
        /*0002*/ 	.short	(.L_1 - .L_0)
	.align		4
.L_0:
        /*0004*/ 	.word	index@(_Z10add_matrixPfS_S_ii)
        /*0008*/ 	.word	0x0000000c


	//----- nvinfo : EIATTR_FRAME_SIZE
	.align		4
.L_1:
        /*000c*/ 	.byte	0x04, 0x11
        /*000e*/ 	.short	(.L_3 - .L_2)
	.align		4
.L_2:
        /*0010*/ 	.word	index@(_Z10add_matrixPfS_S_ii)
        /*0014*/ 	.word	0x00000000


	//----- nvinfo : EIATTR_MIN_STACK_SIZE
	.align		4
.L_3:
        /*0018*/ 	.byte	0x04, 0x12
        /*001a*/ 	.short	(.L_5 - .L_4)
	.align		4
.L_4:
        /*001c*/ 	.word	index@(_Z10add_matrixPfS_S_ii)
        /*0020*/ 	.word	0x00000000
.L_5:


//--------------------- .nv.compat                --------------------------
	.section	.nv.compat,"",@"SHT_CUDA_COMPAT_INFO"
	.align	4
        /*0000*/ 	.byte	0x02, 0x09, 0x00, 0x00, 0x02, 0x02, 0x01, 0x00, 0x02, 0x05, 0x05, 0x00, 0x03, 0x07, 0x01, 0x01
        /*0010*/ 	.byte	0x02, 0x03, 0x00, 0x00, 0x02, 0x06, 0x01, 0x00, 0x04, 0x0b, 0x08, 0x00, 0x09, 0x00, 0x00, 0x00
        /*0020*/ 	.byte	0x00, 0x00, 0x00, 0x00


//--------------------- .nv.info._Z10add_matrixPfS_S_ii --------------------------
	.section	.nv.info._Z10add_matrixPfS_S_ii,"",@"SHT_CUDA_INFO"
	.sectionflags	@""
	.align	4


	//----- nvinfo : EIATTR_CUDA_API_VERSION
	.align		4
        /*0000*/ 	.byte	0x04, 0x37
        /*0002*/ 	.short	(.L_7 - .L_6)
.L_6:
        /*0004*/ 	.word	0x00000082


	//----- nvinfo : EIATTR_KPARAM_INFO
	.align		4
.L_7:
        /*0008*/ 	.byte	0x04, 0x17
        /*000a*/ 	.short	(.L_9 - .L_8)
.L_8:
        /*000c*/ 	.word	0x00000000
        /*0010*/ 	.short	0x0004
        /*0012*/ 	.short	0x001c
        /*0014*/ 	.byte	0x00, 0xf0, 0x11, 0x00


	//----- nvinfo : EIATTR_KPARAM_INFO
	.align		4
.L_9:
        /*0018*/ 	.byte	0x04, 0x17
        /*001a*/ 	.short	(.L_11 - .L_10)
.L_10:
        /*001c*/ 	.word	0x00000000
        /*0020*/ 	.short	0x0003
        /*0022*/ 	.short	0x0018
        /*0024*/ 	.byte	0x00, 0xf0, 0x11, 0x00


	//----- nvinfo : EIATTR_KPARAM_INFO
	.align		4
.L_11:
        /*0028*/ 	.byte	0x04, 0x17
        /*002a*/ 	.short	(.L_13 - .L_12)
.L_12:
        /*002c*/ 	.word	0x00000000
        /*0030*/ 	.short	0x0002
        /*0032*/ 	.short	0x0010
        /*0034*/ 	.byte	0x00, 0xf5, 0x21, 0x00


	//----- nvinfo : EIATTR_KPARAM_INFO
	.align		4
.L_13:
        /*0038*/ 	.byte	0x04, 0x17
        /*003a*/ 	.short	(.L_15 - .L_14)
.L_14:
        /*003c*/ 	.word	0x00000000
        /*0040*/ 	.short	0x0001
        /*0042*/ 	.short	0x0008
        /*0044*/ 	.byte	0x00, 0xf5, 0x21, 0x00


	//----- nvinfo : EIATTR_KPARAM_INFO
	.align		4
.L_15:
        /*0048*/ 	.byte	0x04, 0x17
        /*004a*/ 	.short	(.L_17 - .L_16)
.L_16:
        /*004c*/ 	.word	0x00000000
        /*0050*/ 	.short	0x0000
        /*0052*/ 	.short	0x0000
        /*0054*/ 	.byte	0x00, 0xf5, 0x21, 0x00


	//----- nvinfo : EIATTR_SPARSE_MMA_MASK
	.align		4
.L_17:
        /*0058*/ 	.byte	0x03, 0x50
        /*005a*/ 	.short	0x0000


	//----- nvinfo : EIATTR_MAXREG_COUNT
	.align		4
        /*005c*/ 	.byte	0x03, 0x1b
        /*005e*/ 	.short	0x00ff


	//----- nvinfo : EIATTR_MERCURY_ISA_VERSION
	.align		4
        /*0060*/ 	.byte	0x03, 0x5f
        /*0062*/ 	.short	0x0101


	//----- nvinfo : EIATTR_VRC_CTA_INIT_COUNT
	.align		4
        /*0064*/ 	.byte	0x02, 0x4a
	.zero		1
	.zero		1


	//----- nvinfo : EIATTR_EXIT_INSTR_OFFSETS
	.align		4
        /*0068*/ 	.byte	0x04, 0x1c
        /*006a*/ 	.short	(.L_19 - .L_18)


	//   ....[0]....
.L_18:
        /*006c*/ 	.word	0x000000d0


	//   ....[1]....
        /*0070*/ 	.word	0x00000190


	//----- nvinfo : EIATTR_CBANK_PARAM_SIZE
	.align		4
.L_19:
        /*0074*/ 	.byte	0x03, 0x19
        /*0076*/ 	.short	0x0020


	//----- nvinfo : EIATTR_PARAM_CBANK
	.align		4
        /*0078*/ 	.byte	0x04, 0x0a
        /*007a*/ 	.short	(.L_21 - .L_20)
	.align		4
.L_20:
        /*007c*/ 	.word	index@(.nv.constant0._Z10add_matrixPfS_S_ii)
        /*0080*/ 	.short	0x0380
        /*0082*/ 	.short	0x0020


	//----- nvinfo : EIATTR_SW_WAR
	.align		4
.L_21:
        /*0084*/ 	.byte	0x04, 0x36
        /*0086*/ 	.short	(.L_23 - .L_22)
.L_22:
        /*0088*/ 	.word	0x00000008
.L_23:


//--------------------- .nv.callgraph             --------------------------
	.section	.nv.callgraph,"",@"SHT_CUDA_CALLGRAPH"
	.align	4
	.sectionentsize	8
	.align		4
        /*0000*/ 	.word	0x00000000
	.align		4
        /*0004*/ 	.word	0xffffffff
	.align		4
        /*0008*/ 	.word	0x00000000
	.align		4
        /*000c*/ 	.word	0xfffffffe
	.align		4
        /*0010*/ 	.word	0x00000000
	.align		4
        /*0014*/ 	.word	0xfffffffd
	.align		4
        /*0018*/ 	.word	0x00000000
	.align		4
        /*001c*/ 	.word	0xfffffffc


//--------------------- .text._Z10add_matrixPfS_S_ii --------------------------
	.section	.text._Z10add_matrixPfS_S_ii,"ax",@progbits
	.align	128
        .global         _Z10add_matrixPfS_S_ii
        .type           _Z10add_matrixPfS_S_ii,@function
        .size           _Z10add_matrixPfS_S_ii,(.L_x_1 - _Z10add_matrixPfS_S_ii)
        .other          _Z10add_matrixPfS_S_ii,@"STO_CUDA_ENTRY STV_DEFAULT"
_Z10add_matrixPfS_S_ii:
.text._Z10add_matrixPfS_S_ii:
[----:B------:R-:W-:Y:S01]  /*0000*/  LDC R1, c[0x0][0x37c] ;  /* 0x0000df00ff017b82 */ /* 0x000fe20000000800 */
[----:B------:R-:W0:Y:S01]  /*0010*/  S2R R3, SR_TID.Y ;  /* 0x0000000000037919 */ /* 0x000e220000002200 */
[----:B------:R-:W1:Y:S01]  /*0020*/  LDCU UR4, c[0x0][0x360] ;  /* 0x00006c00ff0477ac */ /* 0x000e620008000800 */
[----:B------:R-:W0:Y:S01]  /*0030*/  S2R R2, SR_CTAID.Y ;  /* 0x0000000000027919 */ /* 0x000e220000002600 */
[----:B------:R-:W0:Y:S01]  /*0040*/  LDCU UR5, c[0x0][0x364] ;  /* 0x00006c80ff0577ac */ /* 0x000e220008000800 */
[----:B------:R-:W1:Y:S01]  /*0050*/  S2R R0, SR_TID.X ;  /* 0x0000000000007919 */ /* 0x000e620000002100 */
[----:B------:R-:W2:Y:S01]  /*0060*/  LDCU.64 UR6, c[0x0][0x398] ;  /* 0x00007300ff0677ac */ /* 0x000ea20008000a00 */
[----:B------:R-:W1:Y:S01]  /*0070*/  S2R R5, SR_CTAID.X ;  /* 0x0000000000057919 */ /* 0x000e620000002500 */
[----:B0-----:R-:W-:-:S05]  /*0080*/  IMAD R3, R2, UR5, R3 ;  /* 0x0000000502037c24 */ /* 0x001fca000f8e0203 */
[----:B--2---:R-:W-:Y:S01]  /*0090*/  ISETP.GE.AND P0, PT, R3, UR7, PT ;  /* 0x0000000703007c0c */ /* 0x004fe2000bf06270 */
[----:B-1----:R-:W-:-:S04]  /*00a0*/  IMAD R0, R5, UR4, R0 ;  /* 0x0000000405007c24 */ /* 0x002fc8000f8e0200 */
[----:B------:R-:W-:Y:S01]  /*00b0*/  IMAD R9, R3, UR6, R0 ;  /* 0x0000000603097c24 */ /* 0x000fe2000f8e0200 */
[----:B------:R-:W-:-:S13]  /*00c0*/  ISETP.GE.OR P0, PT, R0, UR6, P0 ;  /* 0x0000000600007c0c */ /* 0x000fda0008706670 */
[----:B------:R-:W-:Y:S05]  /*00d0*/  @P0 EXIT ;  /* 0x000000000000094d */ /* 0x000fea0003800000 */
[----:B------:R-:W0:Y:S01]  /*00e0*/  LDC.64 R2, c[0x0][0x380] ;  /* 0x0000e000ff027b82 */ /* 0x000e220000000a00 */
[----:B------:R-:W1:Y:S07]  /*00f0*/  LDCU.64 UR4, c[0x0][0x358] ;  /* 0x00006b00ff0477ac */ /* 0x000e6e0008000a00 */
[----:B------:R-:W2:Y:S08]  /*0100*/  LDC.64 R4, c[0x0][0x388] ;  /* 0x0000e200ff047b82 */ /* 0x000eb00000000a00 */
[----:B------:R-:W3:Y:S01]  /*0110*/  LDC.64 R6, c[0x0][0x390] ;  /* 0x0000e400ff067b82 */ /* 0x000ee20000000a00 */
[----:B0-----:R-:W-:-:S06]  /*0120*/  IMAD.WIDE R2, R9, 0x4, R2 ;  /* 0x0000000409027825 */ /* 0x001fcc00078e0202 */
[----:B-1----:R-:W4:Y:S01]  /*0130*/  LDG.E R2, desc[UR4][R2.64] ;  /* 0x0000000402027981 */ /* 0x002f22000c1e1900 */
[----:B--2---:R-:W-:-:S06]  /*0140*/  IMAD.WIDE R4, R9, 0x4, R4 ;  /* 0x0000000409047825 */ /* 0x004fcc00078e0204 */
[----:B------:R-:W4:Y:S01]  /*0150*/  LDG.E R5, desc[UR4][R4.64] ;  /* 0x0000000404057981 */ /* 0x000f22000c1e1900 */
[----:B---3--:R-:W-:-:S04]  /*0160*/  IMAD.WIDE R6, R9, 0x4, R6 ;  /* 0x0000000409067825 */ /* 0x008fc800078e0206 */
[----:B----4-:R-:W-:-:S05]  /*0170*/  FADD R9, R2, R5 ;  /* 0x0000000502097221 */ /* 0x010fca0000000000 */
[----:B------:R-:W-:Y:S01]  /*0180*/  STG.E desc[UR4][R6.64], R9 ;  /* 0x0000000906007986 */ /* 0x000fe2000c101904 */
[----:B------:R-:W-:Y:S05]  /*0190*/  EXIT ;  /* 0x000000000000794d */ /* 0x000fea0003800000 */
.L_x_0:
[----:B------:R-:W-:-:S00]  /*01a0*/  BRA `(.L_x_0) ;  /* 0xfffffffc00fc7947 */ /* 0x000fc0000383ffff */
[----:B------:R-:W-:-:S00]  /*01b0*/  NOP ;  /* 0x0000000000007918 */ /* 0x000fc00000000000 */
        /* <DEDUP_REMOVED lines=12> */
.L_x_1:


//--------------------- .nv.shared.reserved.0     --------------------------
	.section	.nv.shared.reserved.0,"aw",@nobits
	.weak		__nv_reservedSMEM_offset_0_alias
	.size		__nv_reservedSMEM_offset_0_alias, 0, 64
	.other		__nv_reservedSMEM_offset_0_alias,@"STO_CUDA_RESERVED_SHARED STV_DEFAULT"
__nv_reservedSMEM_offset_0_alias:
	.zero		0
	.zero		64


//--------------------- .nv.constant0._Z10add_matrixPfS_S_ii --------------------------
	.section	.nv.constant0._Z10add_matrixPfS_S_ii,"a",@progbits
	.sectionflags	@""
	.align	4
.nv.constant0._Z10add_matrixPfS_S_ii:
	.zero		928


//--------------------- SYMBOLS --------------------------

	.type		.nv.reservedSmem.offset0,@object
	.size		.nv.reservedSmem.offset0,0x4
